//
// Generated by NVIDIA NVVM Compiler
//
// Compiler Build ID: CL-36424714
// Cuda compilation tools, release 13.0, V13.0.88
// Based on NVVM 20.0.0
//

.version 9.0
.target sm_100
.address_size 64

	// .globl	DepthConvFused_2_kernel0
// _ZZ24DepthConvFused_2_kernel0E20PaddedInput_0_shared has been demoted
// _ZZ24DepthConvFused_2_kernel0E21Conv2dFilter_1_shared has been demoted

.visible .entry DepthConvFused_2_kernel0(
	.param .u64 .ptr .align 1 DepthConvFused_2_kernel0_param_0,
	.param .u64 .ptr .align 1 DepthConvFused_2_kernel0_param_1,
	.param .u64 .ptr .align 1 DepthConvFused_2_kernel0_param_2,
	.param .u64 .ptr .align 1 DepthConvFused_2_kernel0_param_3,
	.param .u64 .ptr .align 1 DepthConvFused_2_kernel0_param_4
)
{
	.reg .pred 	%p<10>;
	.reg .b32 	%r<77>;
	.reg .b32 	%f<154>;
	.reg .b64 	%rd<25>;
	// demoted variable
	.shared .align 4 .b8 _ZZ24DepthConvFused_2_kernel0E20PaddedInput_0_shared[2048];
	// demoted variable
	.shared .align 4 .b8 _ZZ24DepthConvFused_2_kernel0E21Conv2dFilter_1_shared[4096];
	ld.param.u64 	%rd9, [DepthConvFused_2_kernel0_param_0];
	ld.param.u64 	%rd10, [DepthConvFused_2_kernel0_param_1];
	ld.param.u64 	%rd11, [DepthConvFused_2_kernel0_param_2];
	ld.param.u64 	%rd8, [DepthConvFused_2_kernel0_param_3];
	cvta.to.global.u64 	%rd12, %rd10;
	cvta.to.global.u64 	%rd13, %rd11;
	cvta.to.global.u64 	%rd1, %rd9;
	mov.u32 	%r19, %tid.y;
	sub.s32 	%r20, 1, %r19;
	mov.u32 	%r21, %ctaid.x;
	mul.hi.u32 	%r22, %r21, -1840700269;
	shr.u32 	%r23, %r22, 6;
	shl.b32 	%r24, %r23, 1;
	setp.le.s32 	%p3, %r20, %r24;
	sub.s32 	%r25, 57, %r19;
	setp.lt.s32 	%p4, %r24, %r25;
	and.pred  	%p1, %p3, %p4;
	mov.u32 	%r3, %tid.x;
	shr.u32 	%r26, %r3, 3;
	sub.s32 	%r28, 1, %r26;
	shr.u32 	%r29, %r21, 2;
	mul.hi.u32 	%r30, %r29, 613566757;
	shr.u32 	%r31, %r30, 2;
	mul.lo.s32 	%r32, %r31, 28;
	sub.s32 	%r33, %r29, %r32;
	shl.b32 	%r34, %r33, 1;
	setp.le.s32 	%p5, %r28, %r34;
	sub.s32 	%r35, 57, %r26;
	setp.lt.s32 	%p6, %r34, %r35;
	and.pred  	%p2, %p5, %p6;
	shl.b32 	%r36, %r3, 4;
	and.b32  	%r37, %r36, 16256;
	shl.b32 	%r38, %r19, 7;
	shl.b32 	%r39, %r3, 2;
	and.b32  	%r40, %r39, 4064;
	add.s32 	%r41, %r40, %r38;
	and.b32  	%r42, %r39, 28;
	or.b32  	%r43, %r41, %r42;
	shl.b32 	%r44, %r43, 2;
	mov.u32 	%r45, _ZZ24DepthConvFused_2_kernel0E20PaddedInput_0_shared;
	add.s32 	%r5, %r45, %r44;
	shl.b32 	%r46, %r19, 6;
	and.b32  	%r47, %r46, 65408;
	and.b32  	%r6, %r19, 1;
	shl.b32 	%r48, %r19, 5;
	and.b32  	%r49, %r48, 32;
	add.s32 	%r50, %r49, %r3;
	add.s32 	%r51, %r50, %r47;
	add.s32 	%r52, %r48, %r3;
	shl.b32 	%r53, %r52, 2;
	add.s32 	%r7, %r45, %r53;
	shl.b32 	%r54, %r21, 5;
	and.b32  	%r8, %r54, 96;
	shl.b32 	%r55, %r19, 9;
	or.b32  	%r56, %r8, %r55;
	add.s32 	%r57, %r56, %r37;
	or.b32  	%r58, %r57, %r42;
	add.s32 	%r9, %r45, %r38;
	shl.b32 	%r59, %r51, 2;
	add.s32 	%r10, %r45, %r59;
	mov.u32 	%r60, _ZZ24DepthConvFused_2_kernel0E21Conv2dFilter_1_shared;
	add.s32 	%r11, %r60, %r44;
	add.s32 	%r12, %r60, %r39;
	add.s32 	%r61, %r19, %r23;
	shl.b32 	%r62, %r29, 8;
	mad.lo.s32 	%r63, %r61, 7168, %r62;
	add.s32 	%r64, %r63, %r37;
	or.b32  	%r65, %r64, %r42;
	add.s32 	%r75, %r65, -7296;
	mul.wide.u32 	%rd14, %r3, 4;
	add.s64 	%rd15, %rd14, %rd12;
	add.s64 	%rd24, %rd15, 2048;
	mul.wide.u32 	%rd16, %r58, 4;
	add.s64 	%rd17, %rd16, %rd13;
	add.s64 	%rd23, %rd17, 8192;
	mov.f32 	%f149, 0f00000000;
	mov.b32 	%r76, 0;
	not.pred 	%p7, %p1;
	not.pred 	%p8, %p2;
$L__BB0_1:
	bar.sync 	0;
	mov.f32 	%f150, 0f00000000;
	mov.f32 	%f151, 0f00000000;
	mov.f32 	%f152, 0f00000000;
	mov.f32 	%f153, 0f00000000;
	@%p7 bra 	$L__BB0_4;
	@%p8 bra 	$L__BB0_4;
	mul.wide.s32 	%rd18, %r75, 4;
	add.s64 	%rd19, %rd1, %rd18;
	ld.global.nc.v4.f32 	{%f153, %f152, %f151, %f150}, [%rd19];
$L__BB0_4:
	st.shared.v4.f32 	[%r5], {%f153, %f152, %f151, %f150};
	bar.sync 	0;
	ld.shared.f32 	%f14, [%r10];
	ld.global.nc.f32 	%f15, [%rd24+-2048];
	fma.rn.f32 	%f16, %f14, %f15, 0f00000000;
	ld.shared.f32 	%f17, [%r10+128];
	ld.global.nc.f32 	%f18, [%rd24+-1536];
	fma.rn.f32 	%f19, %f17, %f18, %f16;
	ld.shared.f32 	%f20, [%r10+256];
	ld.global.nc.f32 	%f21, [%rd24+-1024];
	fma.rn.f32 	%f22, %f20, %f21, %f19;
	ld.shared.f32 	%f23, [%r10+512];
	ld.global.nc.f32 	%f24, [%rd24+-512];
	fma.rn.f32 	%f25, %f23, %f24, %f22;
	ld.shared.f32 	%f26, [%r10+640];
	ld.global.nc.f32 	%f27, [%rd24];
	fma.rn.f32 	%f28, %f26, %f27, %f25;
	ld.shared.f32 	%f29, [%r10+768];
	ld.global.nc.f32 	%f30, [%rd24+512];
	fma.rn.f32 	%f31, %f29, %f30, %f28;
	ld.shared.f32 	%f32, [%r10+1024];
	ld.global.nc.f32 	%f33, [%rd24+1024];
	fma.rn.f32 	%f34, %f32, %f33, %f31;
	ld.shared.f32 	%f35, [%r10+1152];
	ld.global.nc.f32 	%f36, [%rd24+1536];
	fma.rn.f32 	%f37, %f35, %f36, %f34;
	ld.shared.f32 	%f38, [%r10+1280];
	ld.global.nc.f32 	%f39, [%rd24+2048];
	fma.rn.f32 	%f40, %f38, %f39, %f37;
	bar.sync 	0;
	st.shared.f32 	[%r7], %f40;
	ld.global.nc.v4.f32 	{%f41, %f42, %f43, %f44}, [%rd23+-8192];
	st.shared.v4.f32 	[%r11], {%f41, %f42, %f43, %f44};
	ld.global.nc.v4.f32 	{%f45, %f46, %f47, %f48}, [%rd23];
	st.shared.v4.f32 	[%r11+2048], {%f45, %f46, %f47, %f48};
	bar.sync 	0;
	ld.shared.f32 	%f49, [%r9];
	ld.shared.f32 	%f50, [%r9+4];
	ld.shared.f32 	%f51, [%r9+8];
	ld.shared.f32 	%f52, [%r9+12];
	ld.shared.f32 	%f53, [%r12];
	fma.rn.f32 	%f54, %f49, %f53, 0f00000000;
	ld.shared.f32 	%f55, [%r12+128];
	fma.rn.f32 	%f56, %f50, %f55, %f54;
	ld.shared.f32 	%f57, [%r12+256];
	fma.rn.f32 	%f58, %f51, %f57, %f56;
	ld.shared.f32 	%f59, [%r12+384];
	fma.rn.f32 	%f60, %f52, %f59, %f58;
	ld.shared.f32 	%f61, [%r9+16];
	ld.shared.f32 	%f62, [%r9+20];
	ld.shared.f32 	%f63, [%r9+24];
	ld.shared.f32 	%f64, [%r9+28];
	ld.shared.f32 	%f65, [%r12+512];
	fma.rn.f32 	%f66, %f61, %f65, %f60;
	ld.shared.f32 	%f67, [%r12+640];
	fma.rn.f32 	%f68, %f62, %f67, %f66;
	ld.shared.f32 	%f69, [%r12+768];
	fma.rn.f32 	%f70, %f63, %f69, %f68;
	ld.shared.f32 	%f71, [%r12+896];
	fma.rn.f32 	%f72, %f64, %f71, %f70;
	ld.shared.f32 	%f73, [%r9+32];
	ld.shared.f32 	%f74, [%r9+36];
	ld.shared.f32 	%f75, [%r9+40];
	ld.shared.f32 	%f76, [%r9+44];
	ld.shared.f32 	%f77, [%r12+1024];
	fma.rn.f32 	%f78, %f73, %f77, %f72;
	ld.shared.f32 	%f79, [%r12+1152];
	fma.rn.f32 	%f80, %f74, %f79, %f78;
	ld.shared.f32 	%f81, [%r12+1280];
	fma.rn.f32 	%f82, %f75, %f81, %f80;
	ld.shared.f32 	%f83, [%r12+1408];
	fma.rn.f32 	%f84, %f76, %f83, %f82;
	ld.shared.f32 	%f85, [%r9+48];
	ld.shared.f32 	%f86, [%r9+52];
	ld.shared.f32 	%f87, [%r9+56];
	ld.shared.f32 	%f88, [%r9+60];
	ld.shared.f32 	%f89, [%r12+1536];
	fma.rn.f32 	%f90, %f85, %f89, %f84;
	ld.shared.f32 	%f91, [%r12+1664];
	fma.rn.f32 	%f92, %f86, %f91, %f90;
	ld.shared.f32 	%f93, [%r12+1792];
	fma.rn.f32 	%f94, %f87, %f93, %f92;
	ld.shared.f32 	%f95, [%r12+1920];
	fma.rn.f32 	%f96, %f88, %f95, %f94;
	ld.shared.f32 	%f97, [%r9+64];
	ld.shared.f32 	%f98, [%r9+68];
	ld.shared.f32 	%f99, [%r9+72];
	ld.shared.f32 	%f100, [%r9+76];
	ld.shared.f32 	%f101, [%r12+2048];
	fma.rn.f32 	%f102, %f97, %f101, %f96;
	ld.shared.f32 	%f103, [%r12+2176];
	fma.rn.f32 	%f104, %f98, %f103, %f102;
	ld.shared.f32 	%f105, [%r12+2304];
	fma.rn.f32 	%f106, %f99, %f105, %f104;
	ld.shared.f32 	%f107, [%r12+2432];
	fma.rn.f32 	%f108, %f100, %f107, %f106;
	ld.shared.f32 	%f109, [%r9+80];
	ld.shared.f32 	%f110, [%r9+84];
	ld.shared.f32 	%f111, [%r9+88];
	ld.shared.f32 	%f112, [%r9+92];
	ld.shared.f32 	%f113, [%r12+2560];
	fma.rn.f32 	%f114, %f109, %f113, %f108;
	ld.shared.f32 	%f115, [%r12+2688];
	fma.rn.f32 	%f116, %f110, %f115, %f114;
	ld.shared.f32 	%f117, [%r12+2816];
	fma.rn.f32 	%f118, %f111, %f117, %f116;
	ld.shared.f32 	%f119, [%r12+2944];
	fma.rn.f32 	%f120, %f112, %f119, %f118;
	ld.shared.f32 	%f121, [%r9+96];
	ld.shared.f32 	%f122, [%r9+100];
	ld.shared.f32 	%f123, [%r9+104];
	ld.shared.f32 	%f124, [%r9+108];
	ld.shared.f32 	%f125, [%r12+3072];
	fma.rn.f32 	%f126, %f121, %f125, %f120;
	ld.shared.f32 	%f127, [%r12+3200];
	fma.rn.f32 	%f128, %f122, %f127, %f126;
	ld.shared.f32 	%f129, [%r12+3328];
	fma.rn.f32 	%f130, %f123, %f129, %f128;
	ld.shared.f32 	%f131, [%r12+3456];
	fma.rn.f32 	%f132, %f124, %f131, %f130;
	ld.shared.f32 	%f133, [%r9+112];
	ld.shared.f32 	%f134, [%r9+116];
	ld.shared.f32 	%f135, [%r9+120];
	ld.shared.f32 	%f136, [%r9+124];
	ld.shared.f32 	%f137, [%r12+3584];
	fma.rn.f32 	%f138, %f133, %f137, %f132;
	ld.shared.f32 	%f139, [%r12+3712];
	fma.rn.f32 	%f140, %f134, %f139, %f138;
	ld.shared.f32 	%f141, [%r12+3840];
	fma.rn.f32 	%f142, %f135, %f141, %f140;
	ld.shared.f32 	%f143, [%r12+3968];
	fma.rn.f32 	%f144, %f136, %f143, %f142;
	add.f32 	%f149, %f149, %f144;
	add.s32 	%r76, %r76, 1;
	add.s32 	%r75, %r75, 32;
	add.s64 	%rd24, %rd24, 128;
	add.s64 	%rd23, %rd23, 16384;
	setp.ne.s32 	%p9, %r76, 4;
	@%p9 bra 	$L__BB0_1;
	cvta.to.global.u64 	%rd20, %rd8;
	shr.u32 	%r66, %r19, 1;
	shl.b32 	%r67, %r6, 7;
	add.s32 	%r68, %r8, %r3;
	mul.lo.s32 	%r69, %r23, 14336;
	or.b32  	%r70, %r68, %r69;
	mad.lo.s32 	%r71, %r66, 7168, %r70;
	add.s32 	%r72, %r71, %r67;
	shl.b32 	%r73, %r33, 8;
	add.s32 	%r74, %r72, %r73;
	mul.wide.u32 	%rd21, %r74, 4;
	add.s64 	%rd22, %rd20, %rd21;
	st.global.f32 	[%rd22], %f149;
	ret;

}


// ===== COMPILED SASS (sm_100) =====

	.target	sm_100

	.elftype	@"ET_EXEC"


//--------------------- .note.nv.tkinfo           --------------------------
	.section	.note.nv.tkinfo,"",@"SHT_NOTE"
	.sectionflags	@"SHF_NOTE_NV_TKINFO"
	.tkinfo
        /*0018*/ 	.word	0x00000002
        /*0030*/ 	.string	""
        /*0030*/ 	.string	"ptxas"
        /*0030*/ 	.string	"Cuda compilation tools, release 13.0, V13.0.88"
        /*0030*/ 	.string	"Build cuda_13.0.r13.0/compiler.36424714_0"
        /*0030*/ 	.string	"-arch sm_100 -m 64 "



//--------------------- .note.nv.cuinfo           --------------------------
	.section	.note.nv.cuinfo,"",@"SHT_NOTE"
	.sectionflags	@"SHF_NOTE_NV_CUINFO"
        /*0018*/ 	.short	0x0002
        /*001a*/ 	.short	0x0064
        /*001c*/ 	.short	0x0082
	.zero		2


//--------------------- .nv.info                  --------------------------
	.section	.nv.info,"",@"SHT_CUDA_INFO"
	.align	4


	//----- nvinfo : EIATTR_REGCOUNT
	.align		4
        /*0000*/ 	.byte	0x04, 0x2f
        /*0002*/ 	.short	(.L_1 - .L_0)
	.align		4
.L_0:
        /*0004*/ 	.word	index@(DepthConvFused_2_kernel0)
        /*0008*/ 	.word	0x00000020


	//----- nvinfo : EIATTR_FRAME_SIZE
	.align		4
.L_1:
        /*000c*/ 	.byte	0x04, 0x11
        /*000e*/ 	.short	(.L_3 - .L_2)
	.align		4
.L_2:
        /*0010*/ 	.word	index@(DepthConvFused_2_kernel0)
        /*0014*/ 	.word	0x00000000


	//----- nvinfo : EIATTR_MIN_STACK_SIZE
	.align		4
.L_3:
        /*0018*/ 	.byte	0x04, 0x12
        /*001a*/ 	.short	(.L_5 - .L_4)
	.align		4
.L_4:
        /*001c*/ 	.word	index@(DepthConvFused_2_kernel0)
        /*0020*/ 	.word	0x00000000
.L_5:


//--------------------- .nv.compat                --------------------------
	.section	.nv.compat,"",@"SHT_CUDA_COMPAT_INFO"
	.align	4
        /*0000*/ 	.byte	0x02, 0x09, 0x00, 0x00, 0x02, 0x02, 0x01, 0x00, 0x02, 0x05, 0x05, 0x00, 0x03, 0x07, 0x01, 0x01
        /*0010*/ 	.byte	0x02, 0x03, 0x00, 0x00, 0x02, 0x06, 0x01, 0x00, 0x04, 0x0b, 0x08, 0x00, 0x09, 0x00, 0x00, 0x00
        /*0020*/ 	.byte	0x00, 0x00, 0x00, 0x00


//--------------------- .nv.info.DepthConvFused_2_kernel0 --------------------------
	.section	.nv.info.DepthConvFused_2_kernel0,"",@"SHT_CUDA_INFO"
	.sectionflags	@""
	.align	4


	//----- nvinfo : EIATTR_CUDA_API_VERSION
	.align		4
        /*0000*/ 	.byte	0x04, 0x37
        /*0002*/ 	.short	(.L_7 - .L_6)
.L_6:
        /*0004*/ 	.word	0x00000082


	//----- nvinfo : EIATTR_KPARAM_INFO
	.align		4
.L_7:
        /*0008*/ 	.byte	0x04, 0x17
        /*000a*/ 	.short	(.L_9 - .L_8)
.L_8:
        /*000c*/ 	.word	0x00000000
        /*0010*/ 	.short	0x0004
        /*0012*/ 	.short	0x0020
        /*0014*/ 	.byte	0x00, 0xf5, 0x21, 0x00


	//----- nvinfo : EIATTR_KPARAM_INFO
	.align		4
.L_9:
        /*0018*/ 	.byte	0x04, 0x17
        /*001a*/ 	.short	(.L_11 - .L_10)
.L_10:
        /*001c*/ 	.word	0x00000000
        /*0020*/ 	.short	0x0003
        /*0022*/ 	.short	0x0018
        /*0024*/ 	.byte	0x00, 0xf5, 0x21, 0x00


	//----- nvinfo : EIATTR_KPARAM_INFO
	.align		4
.L_11:
        /*0028*/ 	.byte	0x04, 0x17
        /*002a*/ 	.short	(.L_13 - .L_12)
.L_12:
        /*002c*/ 	.word	0x00000000
        /*0030*/ 	.short	0x0002
        /*0032*/ 	.short	0x0010
        /*0034*/ 	.byte	0x00, 0xf5, 0x21, 0x00


	//----- nvinfo : EIATTR_KPARAM_INFO
	.align		4
.L_13:
        /*0038*/ 	.byte	0x04, 0x17
        /*003a*/ 	.short	(.L_15 - .L_14)
.L_14:
        /*003c*/ 	.word	0x00000000
        /*0040*/ 	.short	0x0001
        /*0042*/ 	.short	0x0008
        /*0044*/ 	.byte	0x00, 0xf5, 0x21, 0x00


	//----- nvinfo : EIATTR_KPARAM_INFO
	.align		4
.L_15:
        /*0048*/ 	.byte	0x04, 0x17
        /*004a*/ 	.short	(.L_17 - .L_16)
.L_16:
        /*004c*/ 	.word	0x00000000
        /*0050*/ 	.short	0x0000
        /*0052*/ 	.short	0x0000
        /*0054*/ 	.byte	0x00, 0xf5, 0x21, 0x00


	//----- nvinfo : EIATTR_SPARSE_MMA_MASK
	.align		4
.L_17:
        /*0058*/ 	.byte	0x03, 0x50
        /*005a*/ 	.short	0x0000


	//----- nvinfo : EIATTR_MAXREG_COUNT
	.align		4
        /*005c*/ 	.byte	0x03, 0x1b
        /*005e*/ 	.short	0x00ff


	//----- nvinfo : EIATTR_NUM_BARRIERS
	.align		4
        /*0060*/ 	.byte	0x02, 0x4c
        /*0062*/ 	.byte	0x01
	.zero		1


	//----- nvinfo : EIATTR_MERCURY_ISA_VERSION
	.align		4
        /*0064*/ 	.byte	0x03, 0x5f
        /*0066*/ 	.short	0x0101


	//----- nvinfo : EIATTR_VRC_CTA_INIT_COUNT
	.align		4
        /*0068*/ 	.byte	0x02, 0x4a
	.zero		1
	.zero		1


	//----- nvinfo : EIATTR_EXIT_INSTR_OFFSETS
	.align		4
        /*006c*/ 	.byte	0x04, 0x1c
        /*006e*/ 	.short	(.L_19 - .L_18)


	//   ....[0]....
.L_18:
        /*0070*/ 	.word	0x00000c60


	//----- nvinfo : EIATTR_CBANK_PARAM_SIZE
	.align		4
.L_19:
        /*0074*/ 	.byte	0x03, 0x19
        /*0076*/ 	.short	0x0028


	//----- nvinfo : EIATTR_PARAM_CBANK
	.align		4
        /*0078*/ 	.byte	0x04, 0x0a
        /*007a*/ 	.short	(.L_21 - .L_20)
	.align		4
.L_20:
        /*007c*/ 	.word	index@(.nv.constant0.DepthConvFused_2_kernel0)
        /*0080*/ 	.short	0x0380
        /*0082*/ 	.short	0x0028


	//----- nvinfo : EIATTR_SW_WAR
	.align		4
.L_21:
        /*0084*/ 	.byte	0x04, 0x36
        /*0086*/ 	.short	(.L_23 - .L_22)
.L_22:
        /*0088*/ 	.word	0x00000008
.L_23:


//--------------------- .nv.callgraph             --------------------------
	.section	.nv.callgraph,"",@"SHT_CUDA_CALLGRAPH"
	.align	4
	.sectionentsize	8
	.align		4
        /*0000*/ 	.word	0x00000000
	.align		4
        /*0004*/ 	.word	0xffffffff
	.align		4
        /*0008*/ 	.word	0x00000000
	.align		4
        /*000c*/ 	.word	0xfffffffe
	.align		4
        /*0010*/ 	.word	0x00000000
	.align		4
        /*0014*/ 	.word	0xfffffffd
	.align		4
        /*0018*/ 	.word	0x00000000
	.align		4
        /*001c*/ 	.word	0xfffffffc


//--------------------- .text.DepthConvFused_2_kernel0 --------------------------
	.section	.text.DepthConvFused_2_kernel0,"ax",@progbits
	.align	128
        .global         DepthConvFused_2_kernel0
        .type           DepthConvFused_2_kernel0,@function
        .size           DepthConvFused_2_kernel0,(.L_x_2 - DepthConvFused_2_kernel0)
        .other          DepthConvFused_2_kernel0,@"STO_CUDA_ENTRY STV_DEFAULT"
DepthConvFused_2_kernel0:
.text.DepthConvFused_2_kernel0:
[----:B------:R-:W-:Y:S01]  /*0000*/  LDC R1, c[0x0][0x37c] ;  /* 0x0000df00ff017b82 */ /* 0x000fe20000000800 */
[----:B------:R-:W0:Y:S07]  /*0010*/  S2R R16, SR_CTAID.X ;  /* 0x0000000000107919 */ /* 0x000e2e0000002500 */
[----:B------:R-:W1:Y:S01]  /*0020*/  S2UR UR5, SR_CgaCtaId ;  /* 0x00000000000579c3 */ /* 0x000e620000008800 */
[----:B------:R-:W-:Y:S01]  /*0030*/  UMOV UR4, 0x400 ;  /* 0x0000040000047882 */ /* 0x000fe20000000000 */
[----:B------:R-:W2:Y:S01]  /*0040*/  LDCU.64 UR8, c[0x0][0x358] ;  /* 0x00006b00ff0877ac */ /* 0x000ea20008000a00 */
[----:B------:R-:W3:Y:S01]  /*0050*/  S2R R0, SR_TID.Y ;  /* 0x0000000000007919 */ /* 0x000ee20000002200 */
[----:B------:R-:W4:Y:S04]  /*0060*/  S2R R2, SR_TID.X ;  /* 0x0000000000027919 */ /* 0x000f280000002100 */
[----:B------:R-:W5:Y:S01]  /*0070*/  LDC.64 R4, c[0x0][0x388] ;  /* 0x0000e200ff047b82 */ /* 0x000f620000000a00 */
[----:B-1----:R-:W-:-:S02]  /*0080*/  ULEA UR6, UR5, UR4, 0x18 ;  /* 0x0000000405067291 */ /* 0x002fc4000f8ec0ff */
[----:B------:R-:W-:-:S04]  /*0090*/  UIADD3 UR4, UPT, UPT, UR4, 0x800, URZ ;  /* 0x0000080004047890 */ /* 0x000fc8000fffe0ff */
[----:B------:R-:W-:Y:S01]  /*00a0*/  ULEA UR5, UR5, UR4, 0x18 ;  /* 0x0000000405057291 */ /* 0x000fe2000f8ec0ff */
[----:B0-----:R-:W-:Y:S01]  /*00b0*/  SHF.R.U32.HI R11, RZ, 0x2, R16 ;  /* 0x00000002ff0b7819 */ /* 0x001fe20000011610 */
[C---:B------:R-:W-:Y:S01]  /*00c0*/  IMAD.HI.U32 R22, R16.reuse, -0x6db6db6d, RZ ;  /* 0x9249249310167827 */ /* 0x040fe200078e00ff */
[----:B------:R-:W-:Y:S01]  /*00d0*/  SHF.L.U32 R16, R16, 0x5, RZ ;  /* 0x0000000510107819 */ /* 0x000fe200000006ff */
[----:B------:R-:W-:Y:S01]  /*00e0*/  UMOV UR4, URZ ;  /* 0x000000ff00047c82 */ /* 0x000fe20008000000 */
[C---:B---3--:R-:W-:Y:S01]  /*00f0*/  SHF.L.U32 R3, R0.reuse, 0x6, RZ ;  /* 0x0000000600037819 */ /* 0x048fe200000006ff */
[----:B------:R-:W-:Y:S01]  /*0100*/  IMAD.HI.U32 R6, R11, 0x24924925, RZ ;  /* 0x249249250b067827 */ /* 0x000fe200078e00ff */
[----:B------:R-:W-:Y:S02]  /*0110*/  SHF.L.U32 R9, R0, 0x5, RZ ;  /* 0x0000000500097819 */ /* 0x000fe400000006ff */
[----:B------:R-:W-:Y:S01]  /*0120*/  LOP3.LUT R3, R3, 0xff80, RZ, 0xc0, !PT ;  /* 0x0000ff8003037812 */ /* 0x000fe200078ec0ff */
[C---:B----4-:R-:W-:Y:S01]  /*0130*/  IMAD.SHL.U32 R20, R2.reuse, 0x4, RZ ;  /* 0x0000000402147824 */ /* 0x050fe200078e00ff */
[----:B------:R-:W-:Y:S01]  /*0140*/  LOP3.LUT R10, R9, 0x20, RZ, 0xc0, !PT ;  /* 0x00000020090a7812 */ /* 0x000fe200078ec0ff */
[----:B-----5:R-:W-:Y:S01]  /*0150*/  IMAD.WIDE.U32 R4, R2, 0x4, R4 ;  /* 0x0000000402047825 */ /* 0x020fe200078e0004 */
[----:B------:R-:W-:-:S02]  /*0160*/  SHF.R.U32.HI R22, RZ, 0x6, R22 ;  /* 0x00000006ff167819 */ /* 0x000fc40000011616 */
[----:B------:R-:W-:Y:S02]  /*0170*/  SHF.R.U32.HI R12, RZ, 0x2, R6 ;  /* 0x00000002ff0c7819 */ /* 0x000fe40000011606 */
[----:B------:R-:W-:Y:S01]  /*0180*/  IADD3 R10, PT, PT, R3, R10, R2 ;  /* 0x0000000a030a7210 */ /* 0x000fe20007ffe002 */
[----:B------:R-:W0:Y:S01]  /*0190*/  LDC.64 R6, c[0x0][0x390] ;  /* 0x0000e400ff067b82 */ /* 0x000e220000000a00 */
[----:B------:R-:W-:Y:S01]  /*01a0*/  IADD3 R3, PT, PT, -R0, 0x39, RZ ;  /* 0x0000003900037810 */ /* 0x000fe20007ffe1ff */
[----:B------:R-:W-:Y:S01]  /*01b0*/  IMAD R21, R12, -0x1c, R11 ;  /* 0xffffffe40c157824 */ /* 0x000fe200078e020b */
[C---:B------:R-:W-:Y:S02]  /*01c0*/  SHF.L.U32 R8, R22.reuse, 0x1, RZ ;  /* 0x0000000116087819 */ /* 0x040fe400000006ff */
[----:B------:R-:W-:Y:S02]  /*01d0*/  IADD3 R14, PT, PT, R22, R0, RZ ;  /* 0x00000000160e7210 */ /* 0x000fe40007ffe0ff */
[----:B------:R-:W-:-:S02]  /*01e0*/  ISETP.GE.AND P0, PT, R8, R3, PT ;  /* 0x000000030800720c */ /* 0x000fc40003f06270 */
[----:B------:R-:W-:Y:S01]  /*01f0*/  IADD3 R3, PT, PT, -R0, 0x1, RZ ;  /* 0x0000000100037810 */ /* 0x000fe20007ffe1ff */
[----:B------:R-:W-:Y:S01]  /*0200*/  IMAD R24, R14, 0x1c, R11 ;  /* 0x0000001c0e187824 */ /* 0x000fe200078e020b */
[----:B------:R-:W-:Y:S02]  /*0210*/  LOP3.LUT R16, R16, 0x60, RZ, 0xc0, !PT ;  /* 0x0000006010107812 */ /* 0x000fe400078ec0ff */
[----:B------:R-:W-:Y:S02]  /*0220*/  ISETP.LE.AND P0, PT, R3, R8, !P0 ;  /* 0x000000080300720c */ /* 0x000fe40004703270 */
[----:B------:R-:W-:Y:S02]  /*0230*/  SHF.L.U32 R3, R2, 0x4, RZ ;  /* 0x0000000402037819 */ /* 0x000fe400000006ff */
[----:B------:R-:W-:Y:S02]  /*0240*/  LOP3.LUT R18, R20, 0x1c, RZ, 0xc0, !PT ;  /* 0x0000001c14127812 */ /* 0x000fe400078ec0ff */
[----:B------:R-:W-:-:S02]  /*0250*/  LOP3.LUT R11, R3, 0x3f80, RZ, 0xc0, !PT ;  /* 0x00003f80030b7812 */ /* 0x000fc400078ec0ff */
[----:B------:R-:W-:Y:S02]  /*0260*/  LEA R14, R0, R16, 0x9 ;  /* 0x00000010000e7211 */ /* 0x000fe400078e48ff */
[----:B------:R-:W-:Y:S02]  /*0270*/  SHF.R.U32.HI R8, RZ, 0x3, R2 ;  /* 0x00000003ff087819 */ /* 0x000fe40000011602 */
[----:B------:R-:W-:Y:S02]  /*0280*/  LOP3.LUT R13, R20, 0xfe0, RZ, 0xc0, !PT ;  /* 0x00000fe0140d7812 */ /* 0x000fe400078ec0ff */
[----:B------:R-:W-:Y:S02]  /*0290*/  IADD3 R15, PT, PT, R18, R14, R11 ;  /* 0x0000000e120f7210 */ /* 0x000fe40007ffe00b */
[----:B------:R-:W-:Y:S02]  /*02a0*/  IADD3 R12, PT, PT, -R8, 0x39, RZ ;  /* 0x00000039080c7810 */ /* 0x000fe40007ffe1ff */
[----:B------:R-:W-:Y:S01]  /*02b0*/  SHF.L.U32 R3, R21, 0x1, RZ ;  /* 0x0000000115037819 */ /* 0x000fe200000006ff */
[----:B0-----:R-:W-:Y:S01]  /*02c0*/  IMAD.WIDE.U32 R6, R15, 0x4, R6 ;  /* 0x000000040f067825 */ /* 0x001fe200078e0006 */
[----:B------:R-:W-:-:S02]  /*02d0*/  LEA R13, R0, R13, 0x7 ;  /* 0x0000000d000d7211 */ /* 0x000fc400078e38ff */
[----:B------:R-:W-:Y:S02]  /*02e0*/  ISETP.GE.AND P1, PT, R3, R12, PT ;  /* 0x0000000c0300720c */ /* 0x000fe40003f26270 */
[----:B------:R-:W-:Y:S01]  /*02f0*/  IADD3 R14, PT, PT, -R8, 0x1, RZ ;  /* 0x00000001080e7810 */ /* 0x000fe20007ffe1ff */
[----:B------:R-:W-:Y:S01]  /*0300*/  IMAD.IADD R12, R13, 0x1, R18 ;  /* 0x000000010d0c7824 */ /* 0x000fe200078e0212 */
[----:B------:R-:W-:Y:S02]  /*0310*/  LEA R11, R24, R11, 0x8 ;  /* 0x0000000b180b7211 */ /* 0x000fe400078e40ff */
[----:B------:R-:W-:Y:S02]  /*0320*/  IADD3 R24, P2, PT, R4, 0x800, RZ ;  /* 0x0000080004187810 */ /* 0x000fe40007f5e0ff */
[----:B------:R-:W-:Y:S02]  /*0330*/  IADD3 R26, P3, PT, R6, 0x2000, RZ ;  /* 0x00002000061a7810 */ /* 0x000fe40007f7e0ff */
[----:B------:R-:W-:-:S02]  /*0340*/  IADD3 R17, PT, PT, R9, R2, RZ ;  /* 0x0000000209117210 */ /* 0x000fc40007ffe0ff */
[----:B------:R-:W-:Y:S01]  /*0350*/  ISETP.LE.AND P1, PT, R14, R3, !P1 ;  /* 0x000000030e00720c */ /* 0x000fe20004f23270 */
[----:B------:R-:W-:Y:S01]  /*0360*/  HFMA2 R3, -RZ, RZ, 0, 0 ;  /* 0x00000000ff037431 */ /* 0x000fe200000001ff */
[----:B------:R-:W-:Y:S02]  /*0370*/  IADD3 R8, PT, PT, R11, -0x1c80, R18 ;  /* 0xffffe3800b087810 */ /* 0x000fe40007ffe012 */
[----:B------:R-:W-:Y:S02]  /*0380*/  IADD3.X R25, PT, PT, RZ, R5, RZ, P2, !PT ;  /* 0x00000005ff197210 */ /* 0x000fe400017fe4ff */
[----:B------:R-:W-:Y:S02]  /*0390*/  IADD3.X R27, PT, PT, RZ, R7, RZ, P3, !PT ;  /* 0x00000007ff1b7210 */ /* 0x000fe40001ffe4ff */
[C---:B------:R-:W-:Y:S02]  /*03a0*/  LOP3.LUT R18, R0.reuse, 0x1, RZ, 0xc0, !PT ;  /* 0x0000000100127812 */ /* 0x040fe400078ec0ff */
[----:B------:R-:W-:-:S02]  /*03b0*/  LEA R11, R0, UR6, 0x7 ;  /* 0x00000006000b7c11 */ /* 0x000fc4000f8e38ff */
[----:B------:R-:W-:Y:S02]  /*03c0*/  LEA R17, R17, UR6, 0x2 ;  /* 0x0000000611117c11 */ /* 0x000fe4000f8e10ff */
[----:B------:R-:W-:Y:S02]  /*03d0*/  LEA R10, R10, UR6, 0x2 ;  /* 0x000000060a0a7c11 */ /* 0x000fe4000f8e10ff */
[C---:B------:R-:W-:Y:S02]  /*03e0*/  LEA R19, R12.reuse, UR6, 0x2 ;  /* 0x000000060c137c11 */ /* 0x040fe4000f8e10ff */
[----:B--2---:R-:W-:-:S07]  /*03f0*/  LEA R9, R12, UR5, 0x2 ;  /* 0x000000050c097c11 */ /* 0x004fce000f8e10ff */
.L_x_0:
[----:B------:R-:W-:Y:S02]  /*0400*/  PLOP3.LUT P2, PT, P0, P1, PT, 0x2f, 0xf2 ;  /* 0x0000000000f2781c */ /* 0x000fe40000742577 */
[----:B------:R-:W-:Y:S02]  /*0410*/  CS2R R6, SRZ ;  /* 0x0000000000067805 */ /* 0x000fe4000001ff00 */
[----:B------:R-:W-:Y:S01]  /*0420*/  CS2R R4, SRZ ;  /* 0x0000000000047805 */ /* 0x000fe2000001ff00 */
[----:B------:R-:W2:Y:S04]  /*0430*/  LDG.E.CONSTANT R29, desc[UR8][R24.64+-0x800] ;  /* 0xfff80008181d7981 */ /* 0x000ea8000c1e9900 */
[----:B------:R-:W3:Y:S04]  /*0440*/  LDG.E.CONSTANT R15, desc[UR8][R24.64+-0x600] ;  /* 0xfffa0008180f7981 */ /* 0x000ee8000c1e9900 */
[----:B------:R-:W4:Y:S01]  /*0450*/  LDG.E.CONSTANT R23, desc[UR8][R24.64+-0x400] ;  /* 0xfffc000818177981 */ /* 0x000f22000c1e9900 */
[----:B------:R-:W0:Y:S03]  /*0460*/  @!P2 LDC.64 R12, c[0x0][0x380] ;  /* 0x0000e000ff0cab82 */ /* 0x000e260000000a00 */
[----:B------:R-:W5:Y:S01]  /*0470*/  LDG.E.CONSTANT R28, desc[UR8][R24.64] ;  /* 0x00000008181c7981 */ /* 0x000f62000c1e9900 */
[----:B0-----:R-:W-:-:S05]  /*0480*/  @!P2 IMAD.WIDE R12, R8, 0x4, R12 ;  /* 0x00000004080ca825 */ /* 0x001fca00078e020c */
[----:B------:R-:W2:Y:S01]  /*0490*/  @!P2 LDG.E.128.CONSTANT R4, desc[UR8][R12.64] ;  /* 0x000000080c04a981 */ /* 0x000ea2000c1e9d00 */
[----:B------:R-:W-:Y:S06]  /*04a0*/  BAR.SYNC.DEFER_BLOCKING 0x0 ;  /* 0x0000000000007b1d */ /* 0x000fec0000010000 */
[----:B------:R-:W5:Y:S04]  /*04b0*/  LDG.E.CONSTANT R12, desc[UR8][R24.64+0x200] ;  /* 0x00020008180c7981 */ /* 0x000f68000c1e9900 */
[----:B------:R-:W5:Y:S04]  /*04c0*/  LDG.E.CONSTANT R13, desc[UR8][R24.64+0x400] ;  /* 0x00040008180d7981 */ /* 0x000f68000c1e9900 */
[----:B--2---:R0:W-:Y:S01]  /*04d0*/  STS.128 [R19], R4 ;  /* 0x0000000413007388 */ /* 0x0041e20000000c00 */
[----:B------:R-:W-:Y:S06]  /*04e0*/  BAR.SYNC.DEFER_BLOCKING 0x0 ;  /* 0x0000000000007b1d */ /* 0x000fec0000010000 */
[----:B0-----:R-:W2:Y:S04]  /*04f0*/  LDG.E.CONSTANT R4, desc[UR8][R24.64+-0x200] ;  /* 0xfffe000818047981 */ /* 0x001ea8000c1e9900 */
[----:B------:R-:W0:Y:S04]  /*0500*/  LDS R14, [R10] ;  /* 0x000000000a0e7984 */ /* 0x000e280000000800 */
[----:B------:R-:W3:Y:S04]  /*0510*/  LDS R5, [R10+0x80] ;  /* 0x000080000a057984 */ /* 0x000ee80000000800 */
[----:B------:R-:W4:Y:S01]  /*0520*/  LDS R6, [R10+0x100] ;  /* 0x000100000a067984 */ /* 0x000f220000000800 */
[----:B0-----:R-:W-:-:S03]  /*0530*/  FFMA R14, R14, R29, RZ ;  /* 0x0000001d0e0e7223 */ /* 0x001fc600000000ff */
[----:B------:R-:W-:Y:S01]  /*0540*/  LDS R29, [R10+0x500] ;  /* 0x000500000a1d7984 */ /* 0x000fe20000000800 */
[----:B---3--:R-:W-:-:S03]  /*0550*/  FFMA R15, R5, R15, R14 ;  /* 0x0000000f050f7223 */ /* 0x008fc6000000000e */
[----:B------:R-:W3:Y:S01]  /*0560*/  LDG.E.CONSTANT R14, desc[UR8][R24.64+0x600] ;  /* 0x00060008180e7981 */ /* 0x000ee2000c1e9900 */
[----:B----4-:R-:W-:-:S03]  /*0570*/  FFMA R15, R6, R23, R15 ;  /* 0x00000017060f7223 */ /* 0x010fc6000000000f */
[----:B------:R-:W2:Y:S04]  /*0580*/  LDS R6, [R10+0x200] ;  /* 0x000200000a067984 */ /* 0x000ea80000000800 */
[----:B------:R-:W5:Y:S04]  /*0590*/  LDS R5, [R10+0x280] ;  /* 0x000280000a057984 */ /* 0x000f680000000800 */
[----:B------:R-:W4:Y:S01]  /*05a0*/  LDG.E.CONSTANT R23, desc[UR8][R24.64+0x800] ;  /* 0x0008000818177981 */ /* 0x000f22000c1e9900 */
[----:B--2---:R-:W-:-:S03]  /*05b0*/  FFMA R15, R6, R4, R15 ;  /* 0x00000004060f7223 */ /* 0x004fc6000000000f */
[----:B------:R-:W0:Y:S04]  /*05c0*/  LDS R6, [R10+0x300] ;  /* 0x000300000a067984 */ /* 0x000e280000000800 */
[----:B------:R-:W1:Y:S01]  /*05d0*/  LDS R4, [R10+0x400] ;  /* 0x000400000a047984 */ /* 0x000e620000000800 */
[----:B-----5:R-:W-:-:S03]  /*05e0*/  FFMA R15, R5, R28, R15 ;  /* 0x0000001c050f7223 */ /* 0x020fc6000000000f */
[----:B------:R-:W3:Y:S01]  /*05f0*/  LDS R5, [R10+0x480] ;  /* 0x000480000a057984 */ /* 0x000ee20000000800 */
[----:B0-----:R-:W-:-:S04]  /*0600*/  FFMA R15, R6, R12, R15 ;  /* 0x0000000c060f7223 */ /* 0x001fc8000000000f */
[----:B-1----:R-:W-:-:S04]  /*0610*/  FFMA R4, R4, R13, R15 ;  /* 0x0000000d04047223 */ /* 0x002fc8000000000f */
[----:B---3--:R-:W-:Y:S02]  /*0620*/  FFMA R28, R5, R14, R4 ;  /* 0x0000000e051c7223 */ /* 0x008fe40000000004 */
[----:B------:R-:W2:Y:S04]  /*0630*/  LDG.E.128.CONSTANT R4, desc[UR8][R26.64+-0x2000] ;  /* 0xffe000081a047981 */ /* 0x000ea8000c1e9d00 */
[----:B------:R-:W3:Y:S01]  /*0640*/  LDG.E.128.CONSTANT R12, desc[UR8][R26.64] ;  /* 0x000000081a0c7981 */ /* 0x000ee2000c1e9d00 */
[----:B----4-:R-:W-:Y:S01]  /*0650*/  FFMA R23, R29, R23, R28 ;  /* 0x000000171d177223 */ /* 0x010fe2000000001c */
[----:B------:R-:W-:Y:S06]  /*0660*/  BAR.SYNC.DEFER_BLOCKING 0x0 ;  /* 0x0000000000007b1d */ /* 0x000fec0000010000 */
[----:B------:R-:W-:Y:S04]  /*0670*/  STS [R17], R23 ;  /* 0x0000001711007388 */ /* 0x000fe80000000800 */
[----:B--2---:R-:W-:Y:S04]  /*0680*/  STS.128 [R9], R4 ;  /* 0x0000000409007388 */ /* 0x004fe80000000c00 */
[----:B---3--:R-:W-:Y:S01]  /*0690*/  STS.128 [R9+0x800], R12 ;  /* 0x0008000c09007388 */ /* 0x008fe20000000c00 */
[----:B------:R-:W-:Y:S06]  /*06a0*/  BAR.SYNC.DEFER_BLOCKING 0x0 ;  /* 0x0000000000007b1d */ /* 0x000fec0000010000 */
[----:B------:R-:W-:Y:S04]  /*06b0*/  LDS R29, [R20+UR5] ;  /* 0x00000005141d7984 */ /* 0x000fe80008000800 */
[----:B------:R-:W0:Y:S04]  /*06c0*/  LDS.128 R4, [R11] ;  /* 0x000000000b047984 */ /* 0x000e280000000c00 */
[----:B------:R-:W1:Y:S04]  /*06d0*/  LDS R12, [R20+UR5+0x80] ;  /* 0x00008005140c7984 */ /* 0x000e680008000800 */
[----:B------:R-:W2:Y:S04]  /*06e0*/  LDS R14, [R20+UR5+0x100] ;  /* 0x00010005140e7984 */ /* 0x000ea80008000800 */
[----:B------:R-:W3:Y:S04]  /*06f0*/  LDS R28, [R20+UR5+0x180] ;  /* 0x00018005141c7984 */ /* 0x000ee80008000800 */
[----:B------:R-:W-:Y:S01]  /*0700*/  LDS R23, [R20+UR5+0x200] ;  /* 0x0002000514177984 */ /* 0x000fe20008000800 */
[----:B0-----:R-:W-:-:S03]  /*0710*/  FFMA R29, R4, R29, RZ ;  /* 0x0000001d041d7223 */ /* 0x001fc600000000ff */
[----:B------:R-:W-:Y:S01]  /*0720*/  LDS R4, [R20+UR5+0x300] ;  /* 0x0003000514047984 */ /* 0x000fe20008000800 */
[----:B-1----:R-:W-:-:S03]  /*0730*/  FFMA R29, R12, R5, R29 ;  /* 0x000000050c1d7223 */ /* 0x002fc6000000001d */
[----:B------:R-:W-:Y:S01]  /*0740*/  LDS R5, [R20+UR5+0x280] ;  /* 0x0002800514057984 */ /* 0x000fe20008000800 */
[----:B--2---:R-:W-:-:S03]  /*0750*/  FFMA R29, R14, R6, R29 ;  /* 0x000000060e1d7223 */ /* 0x004fc6000000001d */
[----:B------:R-:W0:Y:S01]  /*0760*/  LDS.128 R12, [R11+0x10] ;  /* 0x000010000b0c7984 */ /* 0x000e220000000c00 */
[----:B---3--:R-:W-:-:S04]  /*0770*/  FFMA R7, R28, R7, R29 ;  /* 0x000000071c077223 */ /* 0x008fc8000000001d */
[----:B0-----:R-:W-:Y:S02]  /*0780*/  FFMA R12, R12, R23, R7 ;  /* 0x000000170c0c7223 */ /* 0x001fe40000000007 */
[----:B------:R-:W0:Y:S02]  /*0790*/  LDS R7, [R20+UR5+0x380] ;  /* 0x0003800514077984 */ /* 0x000e240008000800 */
[----:B------:R-:W-:Y:S02]  /*07a0*/  FFMA R5, R5, R13, R12 ;  /* 0x0000000d05057223 */ /* 0x000fe4000000000c */
[----:B------:R-:W-:Y:S02]  /*07b0*/  LDS R12, [R20+UR5+0x400] ;  /* 0x00040005140c7984 */ /* 0x000fe40008000800 */
[----:B------:R-:W-:Y:S02]  /*07c0*/  FFMA R4, R4, R14, R5 ;  /* 0x0000000e04047223 */ /* 0x000fe40000000005 */
[----:B------:R-:W-:Y:S04]  /*07d0*/  LDS R23, [R20+UR5+0x480] ;  /* 0x0004800514177984 */ /* 0x000fe80008000800 */
[----:B------:R-:W-:Y:S01]  /*07e0*/  LDS R13, [R20+UR5+0x500] ;  /* 0x00050005140d7984 */ /* 0x000fe20008000800 */
[----:B0-----:R-:W-:-:S03]  /*07f0*/  FFMA R15, R7, R15, R4 ;  /* 0x0000000f070f7223 */ /* 0x001fc60000000004 */
[----:B------:R-:W0:Y:S02]  /*0800*/  LDS.128 R4, [R11+0x20] ;  /* 0x000020000b047984 */ /* 0x000e240000000c00 */
[----:B0-----:R-:W-:Y:S02]  /*0810*/  FFMA R12, R4, R12, R15 ;  /* 0x0000000c040c7223 */ /* 0x001fe4000000000f */
[----:B------:R-:W0:Y:S02]  /*0820*/  LDS R4, [R20+UR5+0x580] ;  /* 0x0005800514047984 */ /* 0x000e240008000800 */
[----:B------:R-:W-:Y:S02]  /*0830*/  FFMA R12, R23, R5, R12 ;  /* 0x00000005170c7223 */ /* 0x000fe4000000000c */
[----:B------:R-:W-:Y:S02]  /*0840*/  LDS R5, [R20+UR5+0x600] ;  /* 0x0006000514057984 */ /* 0x000fe40008000800 */
[----:B------:R-:W-:-:S02]  /*0850*/  FFMA R23, R13, R6, R12 ;  /* 0x000000060d177223 */ /* 0x000fc4000000000c */
[----:B------:R-:W1:Y:S02]  /*0860*/  LDS.128 R12, [R11+0x30] ;  /* 0x000030000b0c7984 */ /* 0x000e640000000c00 */
[----:B0-----:R-:W-:Y:S02]  /*0870*/  FFMA R7, R4, R7, R23 ;  /* 0x0000000704077223 */ /* 0x001fe40000000017 */
[----:B------:R-:W0:Y:S04]  /*0880*/  LDS R23, [R20+UR5+0x680] ;  /* 0x0006800514177984 */ /* 0x000e280008000800 */
[----:B------:R-:W2:Y:S01]  /*0890*/  LDS R4, [R20+UR5+0x700] ;  /* 0x0007000514047984 */ /* 0x000ea20008000800 */
[----:B-1----:R-:W-:-:S03]  /*08a0*/  FFMA R12, R12, R5, R7 ;  /* 0x000000050c0c7223 */ /* 0x002fc60000000007 */
[----:B------:R-:W1:Y:S01]  /*08b0*/  LDS R5, [R20+UR5+0x780] ;  /* 0x0007800514057984 */ /* 0x000e620008000800 */
[----:B0-----:R-:W-:-:S03]  /*08c0*/  FFMA R13, R23, R13, R12 ;  /* 0x0000000d170d7223 */ /* 0x001fc6000000000c */
[----:B------:R-:W-:Y:S01]  /*08d0*/  LDS R12, [R20+UR5+0x800] ;  /* 0x00080005140c7984 */ /* 0x000fe20008000800 */
[----:B--2---:R-:W-:-:S03]  /*08e0*/  FFMA R4, R4, R14, R13 ;  /* 0x0000000e04047223 */ /* 0x004fc6000000000d */
[----:B------:R-:W-:Y:S01]  /*08f0*/  LDS R23, [R20+UR5+0x880] ;  /* 0x0008800514177984 */ /* 0x000fe20008000800 */
[----:B-1----:R-:W-:-:S03]  /*0900*/  FFMA R15, R5, R15, R4 ;  /* 0x0000000f050f7223 */ /* 0x002fc60000000004 */
[----:B------:R-:W0:Y:S04]  /*0910*/  LDS.128 R4, [R11+0x40] ;  /* 0x000040000b047984 */ /* 0x000e280000000c00 */
[----:B------:R-:W1:Y:S01]  /*0920*/  LDS R13, [R20+UR5+0x900] ;  /* 0x00090005140d7984 */ /* 0x000e620008000800 */
[----:B0-----:R-:W-:-:S03]  /*0930*/  FFMA R12, R4, R12, R15 ;  /* 0x0000000c040c7223 */ /* 0x001fc6000000000f */
[----:B------:R-:W0:Y:S01]  /*0940*/  LDS R4, [R20+UR5+0x980] ;  /* 0x0009800514047984 */ /* 0x000e220008000800 */
[----:B------:R-:W-:-:S03]  /*0950*/  FFMA R12, R23, R5, R12 ;  /* 0x00000005170c7223 */ /* 0x000fc6000000000c */
[----:B------:R-:W-:Y:S01]  /*0960*/  LDS R5, [R20+UR5+0xa00] ;  /* 0x000a000514057984 */ /* 0x000fe20008000800 */
[----:B-1----:R-:W-:-:S03]  /*0970*/  FFMA R23, R13, R6, R12 ;  /* 0x000000060d177223 */ /* 0x002fc6000000000c */
[----:B------:R-:W1:Y:S01]  /*0980*/  LDS.128 R12, [R11+0x50] ;  /* 0x000050000b0c7984 */ /* 0x000e620000000c00 */
[----:B0-----:R-:W-:-:S03]  /*0990*/  FFMA R7, R4, R7, R23 ;  /* 0x0000000704077223 */ /* 0x001fc60000000017 */
        /* <DEDUP_REMOVED lines=22> */
[----:B------:R-:W-:-:S04]  /*0b00*/  UIADD3 UR4, UPT, UPT, UR4, 0x1, URZ ;  /* 0x0000000104047890 */ /* 0x000fc8000fffe0ff */
[----:B------:R-:W-:Y:S01]  /*0b10*/  UISETP.NE.AND UP0, UPT, UR4, 0x4, UPT ;  /* 0x000000040400788c */ /* 0x000fe2000bf05270 */
[----:B------:R-:W-:Y:S02]  /*0b20*/  IADD3 R24, P2, PT, R24, 0x80, RZ ;  /* 0x0000008018187810 */ /* 0x000fe40007f5e0ff */
[----:B------:R-:W-:Y:S02]  /*0b30*/  IADD3 R26, P3, PT, R26, 0x4000, RZ ;  /* 0x000040001a1a7810 */ /* 0x000fe40007f7e0ff */
[----:B------:R-:W-:Y:S01]  /*0b40*/  IADD3 R8, PT, PT, R8, 0x20, RZ ;  /* 0x0000002008087810 */ /* 0x000fe20007ffe0ff */
[----:B------:R-:W-:Y:S01]  /*0b50*/  IMAD.X R25, RZ, RZ, R25, P2 ;  /* 0x000000ffff197224 */ /* 0x000fe200010e0619 */
[----:B------:R-:W-:Y:S01]  /*0b60*/  IADD3.X R27, PT, PT, RZ, R27, RZ, P3, !PT ;  /* 0x0000001bff1b7210 */ /* 0x000fe20001ffe4ff */
[----:B0-----:R-:W-:-:S04]  /*0b70*/  FFMA R13, R23, R13, R12 ;  /* 0x0000000d170d7223 */ /* 0x001fc8000000000c */
[----:B--2---:R-:W-:-:S04]  /*0b80*/  FFMA R4, R4, R14, R13 ;  /* 0x0000000e04047223 */ /* 0x004fc8000000000d */
[----:B-1----:R-:W-:-:S04]  /*0b90*/  FFMA R4, R5, R15, R4 ;  /* 0x0000000f05047223 */ /* 0x002fc80000000004 */
[----:B------:R-:W-:Y:S01]  /*0ba0*/  FADD R3, R4, R3 ;  /* 0x0000000304037221 */ /* 0x000fe20000000000 */
[----:B------:R-:W-:Y:S06]  /*0bb0*/  BRA.U UP0, `(.L_x_0) ;  /* 0xfffffff900107547 */ /* 0x000fec000b83ffff */
[----:B------:R-:W-:Y:S01]  /*0bc0*/  IMAD R7, R22, 0x3800, RZ ;  /* 0x0000380016077824 */ /* 0x000fe200078e02ff */
[----:B------:R-:W0:Y:S01]  /*0bd0*/  LDC.64 R4, c[0x0][0x398] ;  /* 0x0000e600ff047b82 */ /* 0x000e220000000a00 */
[----:B------:R-:W-:Y:S02]  /*0be0*/  IADD3 R2, PT, PT, R16, R2, RZ ;  /* 0x0000000210027210 */ /* 0x000fe40007ffe0ff */
[----:B------:R-:W-:Y:S02]  /*0bf0*/  SHF.R.U32.HI R0, RZ, 0x1, R0 ;  /* 0x00000001ff007819 */ /* 0x000fe40000011600 */
[----:B------:R-:W-:-:S05]  /*0c00*/  LOP3.LUT R7, R2, R7, RZ, 0xfc, !PT ;  /* 0x0000000702077212 */ /* 0x000fca00078efcff */
[----:B------:R-:W-:-:S05]  /*0c10*/  IMAD R7, R0, 0x1c00, R7 ;  /* 0x00001c0000077824 */ /* 0x000fca00078e0207 */
[----:B------:R-:W-:-:S04]  /*0c20*/  LEA R18, R18, R7, 0x7 ;  /* 0x0000000712127211 */ /* 0x000fc800078e38ff */
[----:B------:R-:W-:-:S05]  /*0c30*/  LEA R21, R21, R18, 0x8 ;  /* 0x0000001215157211 */ /* 0x000fca00078e40ff */
[----:B0-----:R-:W-:-:S05]  /*0c40*/  IMAD.WIDE.U32 R4, R21, 0x4, R4 ;  /* 0x0000000415047825 */ /* 0x001fca00078e0004 */
[----:B------:R-:W-:Y:S01]  /*0c50*/  STG.E desc[UR8][R4.64], R3 ;  /* 0x0000000304007986 */ /* 0x000fe2000c101908 */
[----:B------:R-:W-:Y:S05]  /*0c60*/  EXIT ;  /* 0x000000000000794d */ /* 0x000fea0003800000 */
.L_x_1:
[----:B------:R-:W-:-:S00]  /*0c70*/  BRA `(.L_x_1) ;  /* 0xfffffffc00fc7947 */ /* 0x000fc0000383ffff */
[----:B------:R-:W-:-:S00]  /*0c80*/  NOP ;  /* 0x0000000000007918 */ /* 0x000fc00000000000 */
[----:B------:R-:W-:-:S00]  /*0c90*/  NOP ;  /* 0x0000000000007918 */ /* 0x000fc00000000000 */
[----:B------:R-:W-:-:S00]  /*0ca0*/  NOP ;  /* 0x0000000000007918 */ /* 0x000fc00000000000 */
[----:B------:R-:W-:-:S00]  /*0cb0*/  NOP ;  /* 0x0000000000007918 */ /* 0x000fc00000000000 */
[----:B------:R-:W-:-:S00]  /*0cc0*/  NOP ;  /* 0x0000000000007918 */ /* 0x000fc00000000000 */
[----:B------:R-:W-:-:S00]  /*0cd0*/  NOP ;  /* 0x0000000000007918 */ /* 0x000fc00000000000 */
[----:B------:R-:W-:-:S00]  /*0ce0*/  NOP ;  /* 0x0000000000007918 */ /* 0x000fc00000000000 */
[----:B------:R-:W-:-:S00]  /*0cf0*/  NOP ;  /* 0x0000000000007918 */ /* 0x000fc00000000000 */
.L_x_2:


//--------------------- .nv.shared.DepthConvFused_2_kernel0 --------------------------
	.section	.nv.shared.DepthConvFused_2_kernel0,"aw",@nobits
	.sectionflags	@""
	.align	4
.nv.shared.DepthConvFused_2_kernel0:
	.zero		7168


//--------------------- .nv.shared.reserved.0     --------------------------
	.section	.nv.shared.reserved.0,"aw",@nobits
	.weak		__nv_reservedSMEM_offset_0_alias
	.size		__nv_reservedSMEM_offset_0_alias, 0, 64
	.other		__nv_reservedSMEM_offset_0_alias,@"STO_CUDA_RESERVED_SHARED STV_DEFAULT"
__nv_reservedSMEM_offset_0_alias:
	.zero		0
	.zero		64


//--------------------- .nv.constant0.DepthConvFused_2_kernel0 --------------------------
	.section	.nv.constant0.DepthConvFused_2_kernel0,"a",@progbits
	.sectionflags	@""
	.align	4
.nv.constant0.DepthConvFused_2_kernel0:
	.zero		936


//--------------------- SYMBOLS --------------------------

	.type		.nv.reservedSmem.offset0,@object
	.size		.nv.reservedSmem.offset0,0x4
	.type		.nv.reservedSmem.cap,@object
	.size		.nv.reservedSmem.cap,0x4
